//
// Generated by NVIDIA NVVM Compiler
//
// Compiler Build ID: CL-36424714
// Cuda compilation tools, release 13.0, V13.0.88
// Based on NVVM 20.0.0
//

.version 9.0
.target sm_100
.address_size 64

	// .globl	_Z6kernelPfS_S_
.extern .func  (.param .b32 func_retval0) vprintf
(
	.param .b64 vprintf_param_0,
	.param .b64 vprintf_param_1
)
;
.global .align 1 .b8 $str[17] = {65, 58, 32, 37, 102, 32, 66, 58, 37, 102, 32, 67, 58, 37, 102, 10};

.visible .entry _Z6kernelPfS_S_(
	.param .u64 .ptr .align 1 _Z6kernelPfS_S__param_0,
	.param .u64 .ptr .align 1 _Z6kernelPfS_S__param_1,
	.param .u64 .ptr .align 1 _Z6kernelPfS_S__param_2
)
{
	.local .align 8 .b8 	__local_depot0[24];
	.reg .b64 	%SP;
	.reg .b64 	%SPL;
	.reg .b32 	%r<7>;
	.reg .b32 	%f<6>;
	.reg .b64 	%rd<15>;
	.reg .b64 	%fd<4>;

	mov.u64 	%SPL, __local_depot0;
	cvta.local.u64 	%SP, %SPL;
	ld.param.u64 	%rd1, [_Z6kernelPfS_S__param_0];
	ld.param.u64 	%rd2, [_Z6kernelPfS_S__param_1];
	ld.param.u64 	%rd3, [_Z6kernelPfS_S__param_2];
	cvta.to.global.u64 	%rd4, %rd3;
	cvta.to.global.u64 	%rd5, %rd2;
	cvta.to.global.u64 	%rd6, %rd1;
	add.u64 	%rd7, %SP, 0;
	add.u64 	%rd8, %SPL, 0;
	mov.u32 	%r1, %ctaid.x;
	mov.u32 	%r2, %ntid.x;
	mov.u32 	%r3, %tid.x;
	mad.lo.s32 	%r4, %r1, %r2, %r3;
	mul.wide.s32 	%rd9, %r4, 4;
	add.s64 	%rd10, %rd6, %rd9;
	ld.global.f32 	%f1, [%rd10];
	add.s64 	%rd11, %rd5, %rd9;
	ld.global.f32 	%f2, [%rd11];
	add.f32 	%f3, %f1, %f2;
	add.s64 	%rd12, %rd4, %rd9;
	st.global.f32 	[%rd12], %f3;
	ld.global.f32 	%f4, [%rd10];
	cvt.f64.f32 	%fd1, %f4;
	ld.global.f32 	%f5, [%rd11];
	cvt.f64.f32 	%fd2, %f5;
	cvt.f64.f32 	%fd3, %f3;
	st.local.f64 	[%rd8], %fd1;
	st.local.f64 	[%rd8+8], %fd2;
	st.local.f64 	[%rd8+16], %fd3;
	mov.u64 	%rd13, $str;
	cvta.global.u64 	%rd14, %rd13;
	{ // callseq 0, 0
	.param .b64 param0;
	st.param.b64 	[param0], %rd14;
	.param .b64 param1;
	st.param.b64 	[param1], %rd7;
	.param .b32 retval0;
	call.uni (retval0), 
	vprintf, 
	(
	param0, 
	param1
	);
	ld.param.b32 	%r5, [retval0];
	} // callseq 0
	ret;

}


// ===== COMPILED SASS (sm_100) =====

	.target	sm_100

	.elftype	@"ET_EXEC"


//--------------------- .note.nv.tkinfo           --------------------------
	.section	.note.nv.tkinfo,"",@"SHT_NOTE"
	.sectionflags	@"SHF_NOTE_NV_TKINFO"
	.tkinfo
        /*0018*/ 	.word	0x00000002
        /*0030*/ 	.string	""
        /*0030*/ 	.string	"ptxas"
        /*0030*/ 	.string	"Cuda compilation tools, release 13.0, V13.0.88"
        /*0030*/ 	.string	"Build cuda_13.0.r13.0/compiler.36424714_0"
        /*0030*/ 	.string	"-arch sm_100 -m 64 "



//--------------------- .note.nv.cuinfo           --------------------------
	.section	.note.nv.cuinfo,"",@"SHT_NOTE"
	.sectionflags	@"SHF_NOTE_NV_CUINFO"
        /*0018*/ 	.short	0x0002
        /*001a*/ 	.short	0x0064
        /*001c*/ 	.short	0x0082
	.zero		2


//--------------------- .nv.info                  --------------------------
	.section	.nv.info,"",@"SHT_CUDA_INFO"
	.align	4


	//----- nvinfo : EIATTR_REGCOUNT
	.align		4
        /*0000*/ 	.byte	0x04, 0x2f
        /*0002*/ 	.short	(.L_2 - .L_1)
	.align		4
.L_1:
        /*0004*/ 	.word	index@(_Z6kernelPfS_S_)
        /*0008*/ 	.word	0x00000018


	//----- nvinfo : EIATTR_FRAME_SIZE
	.align		4
.L_2:
        /*000c*/ 	.byte	0x04, 0x11
        /*000e*/ 	.short	(.L_4 - .L_3)
	.align		4
.L_3:
        /*0010*/ 	.word	index@(_Z6kernelPfS_S_)
        /*0014*/ 	.word	0x00000018


	//----- nvinfo : EIATTR_MIN_STACK_SIZE
	.align		4
.L_4:
        /*0018*/ 	.byte	0x04, 0x12
        /*001a*/ 	.short	(.L_6 - .L_5)
	.align		4
.L_5:
        /*001c*/ 	.word	index@(_Z6kernelPfS_S_)
        /*0020*/ 	.word	0x00000018
.L_6:


//--------------------- .nv.compat                --------------------------
	.section	.nv.compat,"",@"SHT_CUDA_COMPAT_INFO"
	.align	4
        /*0000*/ 	.byte	0x02, 0x09, 0x00, 0x00, 0x02, 0x02, 0x01, 0x00, 0x02, 0x05, 0x05, 0x00, 0x03, 0x07, 0x01, 0x01
        /*0010*/ 	.byte	0x02, 0x03, 0x00, 0x00, 0x02, 0x06, 0x01, 0x00, 0x04, 0x0b, 0x08, 0x00, 0x09, 0x00, 0x00, 0x00
        /*0020*/ 	.byte	0x00, 0x00, 0x00, 0x00


//--------------------- .nv.info._Z6kernelPfS_S_  --------------------------
	.section	.nv.info._Z6kernelPfS_S_,"",@"SHT_CUDA_INFO"
	.sectionflags	@""
	.align	4


	//----- nvinfo : EIATTR_CUDA_API_VERSION
	.align		4
        /*0000*/ 	.byte	0x04, 0x37
        /*0002*/ 	.short	(.L_8 - .L_7)
.L_7:
        /*0004*/ 	.word	0x00000082


	//----- nvinfo : EIATTR_KPARAM_INFO
	.align		4
.L_8:
        /*0008*/ 	.byte	0x04, 0x17
        /*000a*/ 	.short	(.L_10 - .L_9)
.L_9:
        /*000c*/ 	.word	0x00000000
        /*0010*/ 	.short	0x0002
        /*0012*/ 	.short	0x0010
        /*0014*/ 	.byte	0x00, 0xf5, 0x21, 0x00


	//----- nvinfo : EIATTR_KPARAM_INFO
	.align		4
.L_10:
        /*0018*/ 	.byte	0x04, 0x17
        /*001a*/ 	.short	(.L_12 - .L_11)
.L_11:
        /*001c*/ 	.word	0x00000000
        /*0020*/ 	.short	0x0001
        /*0022*/ 	.short	0x0008
        /*0024*/ 	.byte	0x00, 0xf5, 0x21, 0x00


	//----- nvinfo : EIATTR_KPARAM_INFO
	.align		4
.L_12:
        /*0028*/ 	.byte	0x04, 0x17
        /*002a*/ 	.short	(.L_14 - .L_13)
.L_13:
        /*002c*/ 	.word	0x00000000
        /*0030*/ 	.short	0x0000
        /*0032*/ 	.short	0x0000
        /*0034*/ 	.byte	0x00, 0xf5, 0x21, 0x00


	//----- nvinfo : EIATTR_SPARSE_MMA_MASK
	.align		4
.L_14:
        /*0038*/ 	.byte	0x03, 0x50
        /*003a*/ 	.short	0x0000


	//----- nvinfo : EIATTR_MAXREG_COUNT
	.align		4
        /*003c*/ 	.byte	0x03, 0x1b
        /*003e*/ 	.short	0x00ff


	//----- nvinfo : EIATTR_EXTERNS
	.align		4
        /*0040*/ 	.byte	0x04, 0x0f
        /*0042*/ 	.short	(.L_16 - .L_15)


	//   ....[0]....
	.align		4
.L_15:
        /*0044*/ 	.word	index@(vprintf)


	//----- nvinfo : EIATTR_MERCURY_ISA_VERSION
	.align		4
.L_16:
        /*0048*/ 	.byte	0x03, 0x5f
        /*004a*/ 	.short	0x0101


	//----- nvinfo : EIATTR_VRC_CTA_INIT_COUNT
	.align		4
        /*004c*/ 	.byte	0x02, 0x4a
	.zero		1
	.zero		1


	//----- nvinfo : EIATTR_SYSCALL_OFFSETS
	.align		4
        /*0050*/ 	.byte	0x04, 0x46
        /*0052*/ 	.short	(.L_18 - .L_17)


	//   ....[0]....
.L_17:
        /*0054*/ 	.word	0x00000230


	//----- nvinfo : EIATTR_EXIT_INSTR_OFFSETS
	.align		4
.L_18:
        /*0058*/ 	.byte	0x04, 0x1c
        /*005a*/ 	.short	(.L_20 - .L_19)


	//   ....[0]....
.L_19:
        /*005c*/ 	.word	0x00000240


	//----- nvinfo : EIATTR_CBANK_PARAM_SIZE
	.align		4
.L_20:
        /*0060*/ 	.byte	0x03, 0x19
        /*0062*/ 	.short	0x0018


	//----- nvinfo : EIATTR_PARAM_CBANK
	.align		4
        /*0064*/ 	.byte	0x04, 0x0a
        /*0066*/ 	.short	(.L_22 - .L_21)
	.align		4
.L_21:
        /*0068*/ 	.word	index@(.nv.constant0._Z6kernelPfS_S_)
        /*006c*/ 	.short	0x0380
        /*006e*/ 	.short	0x0018


	//----- nvinfo : EIATTR_SW_WAR
	.align		4
.L_22:
        /*0070*/ 	.byte	0x04, 0x36
        /*0072*/ 	.short	(.L_24 - .L_23)
.L_23:
        /*0074*/ 	.word	0x00000008
.L_24:


//--------------------- .nv.callgraph             --------------------------
	.section	.nv.callgraph,"",@"SHT_CUDA_CALLGRAPH"
	.align	4
	.sectionentsize	8
	.align		4
        /*0000*/ 	.word	0x00000000
	.align		4
        /*0004*/ 	.word	0xffffffff
	.align		4
        /*0008*/ 	.word	index@(_Z6kernelPfS_S_)
	.align		4
        /*000c*/ 	.word	index@(vprintf)
	.align		4
        /*0010*/ 	.word	0x00000000
	.align		4
        /*0014*/ 	.word	0xfffffffe
	.align		4
        /*0018*/ 	.word	0x00000000
	.align		4
        /*001c*/ 	.word	0xfffffffd
	.align		4
        /*0020*/ 	.word	0x00000000
	.align		4
        /*0024*/ 	.word	0xfffffffc


//--------------------- .nv.constant4             --------------------------
	.section	.nv.constant4,"a",@progbits
	.align	8
	.align		8
.nv.constant4:
        /*0000*/ 	.dword	vprintf
	.align		8
        /*0008*/ 	.dword	$str


//--------------------- .text._Z6kernelPfS_S_     --------------------------
	.section	.text._Z6kernelPfS_S_,"ax",@progbits
	.align	128
        .global         _Z6kernelPfS_S_
        .type           _Z6kernelPfS_S_,@function
        .size           _Z6kernelPfS_S_,(.L_x_2 - _Z6kernelPfS_S_)
        .other          _Z6kernelPfS_S_,@"STO_CUDA_ENTRY STV_DEFAULT"
_Z6kernelPfS_S_:
.text._Z6kernelPfS_S_:
[----:B------:R-:W0:Y:S01]  /*0000*/  LDC R1, c[0x0][0x37c] ;  /* 0x0000df00ff017b82 */ /* 0x000e220000000800 */
[----:B------:R-:W1:Y:S01]  /*0010*/  S2R R0, SR_TID.X ;  /* 0x0000000000007919 */ /* 0x000e620000002100 */
[----:B------:R-:W2:Y:S06]  /*0020*/  LDCU UR6, c[0x0][0x2fc] ;  /* 0x00005f80ff0677ac */ /* 0x000eac0008000800 */
[----:B------:R-:W1:Y:S01]  /*0030*/  S2UR UR7, SR_CTAID.X ;  /* 0x00000000000779c3 */ /* 0x000e620000002500 */
[----:B0-----:R-:W-:Y:S01]  /*0040*/  IADD3 R1, PT, PT, R1, -0x18, RZ ;  /* 0xffffffe801017810 */ /* 0x001fe20007ffe0ff */
[----:B------:R-:W0:Y:S06]  /*0050*/  LDCU.64 UR4, c[0x0][0x358] ;  /* 0x00006b00ff0477ac */ /* 0x000e2c0008000a00 */
[----:B------:R-:W3:Y:S08]  /*0060*/  LDC.64 R4, c[0x0][0x380] ;  /* 0x0000e000ff047b82 */ /* 0x000ef00000000a00 */
[----:B------:R-:W4:Y:S08]  /*0070*/  LDC.64 R14, c[0x0][0x388] ;  /* 0x0000e200ff0e7b82 */ /* 0x000f300000000a00 */
[----:B------:R-:W5:Y:S01]  /*0080*/  LDC.64 R16, c[0x0][0x390] ;  /* 0x0000e400ff107b82 */ /* 0x000f620000000a00 */
[----:B------:R-:W-:Y:S01]  /*0090*/  MOV R12, 0x0 ;  /* 0x00000000000c7802 */ /* 0x000fe20000000f00 */
[----:B------:R-:W2:Y:S06]  /*00a0*/  LDCU.64 UR8, c[0x4][0x8] ;  /* 0x01000100ff0877ac */ /* 0x000eac0008000a00 */
[----:B------:R-:W1:Y:S02]  /*00b0*/  LDC R3, c[0x0][0x360] ;  /* 0x0000d800ff037b82 */ /* 0x000e640000000800 */
[----:B-1----:R-:W-:-:S04]  /*00c0*/  IMAD R3, R3, UR7, R0 ;  /* 0x0000000703037c24 */ /* 0x002fc8000f8e0200 */
[----:B---3--:R-:W-:-:S04]  /*00d0*/  IMAD.WIDE R4, R3, 0x4, R4 ;  /* 0x0000000403047825 */ /* 0x008fc800078e0204 */
[C---:B----4-:R-:W-:Y:S01]  /*00e0*/  IMAD.WIDE R14, R3.reuse, 0x4, R14 ;  /* 0x00000004030e7825 */ /* 0x050fe200078e020e */
[----:B0-----:R-:W3:Y:S04]  /*00f0*/  LDG.E R0, desc[UR4][R4.64] ;  /* 0x0000000404007981 */ /* 0x001ee8000c1e1900 */
[----:B------:R-:W3:Y:S01]  /*0100*/  LDG.E R7, desc[UR4][R14.64] ;  /* 0x000000040e077981 */ /* 0x000ee2000c1e1900 */
[----:B-----5:R-:W-:-:S04]  /*0110*/  IMAD.WIDE R16, R3, 0x4, R16 ;  /* 0x0000000403107825 */ /* 0x020fc800078e0210 */
[----:B---3--:R-:W-:-:S05]  /*0120*/  FADD R0, R0, R7 ;  /* 0x0000000700007221 */ /* 0x008fca0000000000 */
[----:B------:R0:W-:Y:S04]  /*0130*/  STG.E desc[UR4][R16.64], R0 ;  /* 0x0000000010007986 */ /* 0x0001e8000c101904 */
[----:B------:R2:W3:Y:S04]  /*0140*/  LDG.E R2, desc[UR4][R4.64] ;  /* 0x0000000404027981 */ /* 0x0004e8000c1e1900 */
[----:B------:R-:W4:Y:S01]  /*0150*/  LDG.E R7, desc[UR4][R14.64] ;  /* 0x000000040e077981 */ /* 0x000f22000c1e1900 */
[----:B------:R-:W1:Y:S01]  /*0160*/  F2F.F64.F32 R10, R0 ;  /* 0x00000000000a7310 */ /* 0x000e620000201800 */
[----:B------:R-:W5:Y:S01]  /*0170*/  LDCU UR4, c[0x0][0x2f8] ;  /* 0x00005f00ff0477ac */ /* 0x000f620008000800 */
[----:B------:R-:W0:Y:S01]  /*0180*/  LDC.64 R12, c[0x4][R12] ;  /* 0x010000000c0c7b82 */ /* 0x000e220000000a00 */
[----:B--2---:R-:W-:-:S02]  /*0190*/  MOV R4, UR8 ;  /* 0x0000000800047c02 */ /* 0x004fc40008000f00 */
[----:B------:R-:W-:Y:S01]  /*01a0*/  MOV R5, UR9 ;  /* 0x0000000900057c02 */ /* 0x000fe20008000f00 */
[----:B-1----:R1:W-:Y:S01]  /*01b0*/  STL.64 [R1+0x10], R10 ;  /* 0x0000100a01007387 */ /* 0x0023e20000100a00 */
[----:B-----5:R-:W-:Y:S01]  /*01c0*/  IADD3 R6, P0, PT, R1, UR4, RZ ;  /* 0x0000000401067c10 */ /* 0x020fe2000ff1e0ff */
[----:B---3--:R-:W2:Y:S08]  /*01d0*/  F2F.F64.F32 R2, R2 ;  /* 0x0000000200027310 */ /* 0x008eb00000201800 */
[----:B----4-:R3:W4:Y:S01]  /*01e0*/  F2F.F64.F32 R8, R7 ;  /* 0x0000000700087310 */ /* 0x0107220000201800 */
[----:B--2---:R1:W-:Y:S01]  /*01f0*/  STL.64 [R1], R2 ;  /* 0x0000000201007387 */ /* 0x0043e20000100a00 */
[----:B---3--:R-:W-:-:S03]  /*0200*/  IADD3.X R7, PT, PT, RZ, UR6, RZ, P0, !PT ;  /* 0x00000006ff077c10 */ /* 0x008fc600087fe4ff */
[----:B0---4-:R1:W-:Y:S04]  /*0210*/  STL.64 [R1+0x8], R8 ;  /* 0x0000080801007387 */ /* 0x0113e80000100a00 */
[----:B------:R-:W-:-:S07]  /*0220*/  LEPC R20, `(.L_x_0) ;  /* 0x000000001014794e */ /* 0x000fce0000000000 */
[----:B-1----:R-:W-:Y:S05]  /*0230*/  CALL.ABS.NOINC R12 ;  /* 0x000000000c007343 */ /* 0x002fea0003c00000 */
.L_x_0:
[----:B------:R-:W-:Y:S05]  /*0240*/  EXIT ;  /* 0x000000000000794d */ /* 0x000fea0003800000 */
.L_x_1:
[----:B------:R-:W-:-:S00]  /*0250*/  BRA `(.L_x_1) ;  /* 0xfffffffc00fc7947 */ /* 0x000fc0000383ffff */
[----:B------:R-:W-:-:S00]  /*0260*/  NOP ;  /* 0x0000000000007918 */ /* 0x000fc00000000000 */
        /* <DEDUP_REMOVED lines=9> */
.L_x_2:


//--------------------- .nv.global.init           --------------------------
	.section	.nv.global.init,"aw",@progbits
.nv.global.init:
	.type		$str,@object
	.size		$str,(.L_0 - $str)
$str:
        /*0000*/ 	.byte	0x41, 0x3a, 0x20, 0x25, 0x66, 0x20, 0x42, 0x3a, 0x25, 0x66, 0x20, 0x43, 0x3a, 0x25, 0x66, 0x0a
        /*0010*/ 	.byte	0x00
.L_0:


//--------------------- .nv.shared.reserved.0     --------------------------
	.section	.nv.shared.reserved.0,"aw",@nobits
	.weak		__nv_reservedSMEM_offset_0_alias
	.size		__nv_reservedSMEM_offset_0_alias, 0, 64
	.other		__nv_reservedSMEM_offset_0_alias,@"STO_CUDA_RESERVED_SHARED STV_DEFAULT"
__nv_reservedSMEM_offset_0_alias:
	.zero		0
	.zero		64


//--------------------- .nv.constant0._Z6kernelPfS_S_ --------------------------
	.section	.nv.constant0._Z6kernelPfS_S_,"a",@progbits
	.sectionflags	@""
	.align	4
.nv.constant0._Z6kernelPfS_S_:
	.zero		920


//--------------------- SYMBOLS --------------------------

	.type		.nv.reservedSmem.offset0,@object
	.size		.nv.reservedSmem.offset0,0x4
	.type		vprintf,@function
